//
// Generated by NVIDIA NVVM Compiler
//
// Compiler Build ID: CL-36424714
// Cuda compilation tools, release 13.0, V13.0.88
// Based on NVVM 20.0.0
//

.version 9.0
.target sm_100
.address_size 64

	// .globl	_Z21Schedule1DIndexKernelI10FieldTestsIfEEvT_ll

.visible .entry _Z21Schedule1DIndexKernelI10FieldTestsIfEEvT_ll(
	.param .align 8 .b8 _Z21Schedule1DIndexKernelI10FieldTestsIfEEvT_ll_param_0[16],
	.param .u64 _Z21Schedule1DIndexKernelI10FieldTestsIfEEvT_ll_param_1,
	.param .u64 _Z21Schedule1DIndexKernelI10FieldTestsIfEEvT_ll_param_2
)
{


	ret;

}
	// .globl	_Z21Schedule1DIndexKernelI10FieldTestsIdEEvT_ll
.visible .entry _Z21Schedule1DIndexKernelI10FieldTestsIdEEvT_ll(
	.param .align 8 .b8 _Z21Schedule1DIndexKernelI10FieldTestsIdEEvT_ll_param_0[16],
	.param .u64 _Z21Schedule1DIndexKernelI10FieldTestsIdEEvT_ll_param_1,
	.param .u64 _Z21Schedule1DIndexKernelI10FieldTestsIdEEvT_ll_param_2
)
{


	ret;

}


// ===== COMPILED SASS (sm_100) =====

	.target	sm_100

	.elftype	@"ET_EXEC"


//--------------------- .note.nv.tkinfo           --------------------------
	.section	.note.nv.tkinfo,"",@"SHT_NOTE"
	.sectionflags	@"SHF_NOTE_NV_TKINFO"
	.tkinfo
        /*0018*/ 	.word	0x00000002
        /*0030*/ 	.string	""
        /*0030*/ 	.string	"ptxas"
        /*0030*/ 	.string	"Cuda compilation tools, release 13.0, V13.0.88"
        /*0030*/ 	.string	"Build cuda_13.0.r13.0/compiler.36424714_0"
        /*0030*/ 	.string	"-arch sm_100 -m 64 "



//--------------------- .note.nv.cuinfo           --------------------------
	.section	.note.nv.cuinfo,"",@"SHT_NOTE"
	.sectionflags	@"SHF_NOTE_NV_CUINFO"
        /*0018*/ 	.short	0x0002
        /*001a*/ 	.short	0x0064
        /*001c*/ 	.short	0x0082
	.zero		2


//--------------------- .nv.info                  --------------------------
	.section	.nv.info,"",@"SHT_CUDA_INFO"
	.align	4


	//----- nvinfo : EIATTR_REGCOUNT
	.align		4
        /*0000*/ 	.byte	0x04, 0x2f
        /*0002*/ 	.short	(.L_1 - .L_0)
	.align		4
.L_0:
        /*0004*/ 	.word	index@(_Z21Schedule1DIndexKernelI10FieldTestsIfEEvT_ll)
        /*0008*/ 	.word	0x00000004


	//----- nvinfo : EIATTR_FRAME_SIZE
	.align		4
.L_1:
        /*000c*/ 	.byte	0x04, 0x11
        /*000e*/ 	.short	(.L_3 - .L_2)
	.align		4
.L_2:
        /*0010*/ 	.word	index@(_Z21Schedule1DIndexKernelI10FieldTestsIfEEvT_ll)
        /*0014*/ 	.word	0x00000000


	//----- nvinfo : EIATTR_REGCOUNT
	.align		4
.L_3:
        /*0018*/ 	.byte	0x04, 0x2f
        /*001a*/ 	.short	(.L_5 - .L_4)
	.align		4
.L_4:
        /*001c*/ 	.word	index@(_Z21Schedule1DIndexKernelI10FieldTestsIdEEvT_ll)
        /*0020*/ 	.word	0x00000004


	//----- nvinfo : EIATTR_FRAME_SIZE
	.align		4
.L_5:
        /*0024*/ 	.byte	0x04, 0x11
        /*0026*/ 	.short	(.L_7 - .L_6)
	.align		4
.L_6:
        /*0028*/ 	.word	index@(_Z21Schedule1DIndexKernelI10FieldTestsIdEEvT_ll)
        /*002c*/ 	.word	0x00000000


	//----- nvinfo : EIATTR_MIN_STACK_SIZE
	.align		4
.L_7:
        /*0030*/ 	.byte	0x04, 0x12
        /*0032*/ 	.short	(.L_9 - .L_8)
	.align		4
.L_8:
        /*0034*/ 	.word	index@(_Z21Schedule1DIndexKernelI10FieldTestsIdEEvT_ll)
        /*0038*/ 	.word	0x00000000


	//----- nvinfo : EIATTR_MIN_STACK_SIZE
	.align		4
.L_9:
        /*003c*/ 	.byte	0x04, 0x12
        /*003e*/ 	.short	(.L_11 - .L_10)
	.align		4
.L_10:
        /*0040*/ 	.word	index@(_Z21Schedule1DIndexKernelI10FieldTestsIfEEvT_ll)
        /*0044*/ 	.word	0x00000000
.L_11:


//--------------------- .nv.compat                --------------------------
	.section	.nv.compat,"",@"SHT_CUDA_COMPAT_INFO"
	.align	4
        /*0000*/ 	.byte	0x02, 0x09, 0x00, 0x00, 0x02, 0x02, 0x01, 0x00, 0x02, 0x05, 0x05, 0x00, 0x03, 0x07, 0x01, 0x01
        /*0010*/ 	.byte	0x02, 0x03, 0x00, 0x00, 0x02, 0x06, 0x01, 0x00, 0x04, 0x0b, 0x08, 0x00, 0x09, 0x00, 0x00, 0x00
        /*0020*/ 	.byte	0x00, 0x00, 0x00, 0x00


//--------------------- .nv.info._Z21Schedule1DIndexKernelI10FieldTestsIdEEvT_ll --------------------------
	.section	.nv.info._Z21Schedule1DIndexKernelI10FieldTestsIdEEvT_ll,"",@"SHT_CUDA_INFO"
	.sectionflags	@""
	.align	4


	//----- nvinfo : EIATTR_CUDA_API_VERSION
	.align		4
        /*0000*/ 	.byte	0x04, 0x37
        /*0002*/ 	.short	(.L_13 - .L_12)
.L_12:
        /*0004*/ 	.word	0x00000082


	//----- nvinfo : EIATTR_KPARAM_INFO
	.align		4
.L_13:
        /*0008*/ 	.byte	0x04, 0x17
        /*000a*/ 	.short	(.L_15 - .L_14)
.L_14:
        /*000c*/ 	.word	0x00000000
        /*0010*/ 	.short	0x0002
        /*0012*/ 	.short	0x0018
        /*0014*/ 	.byte	0x00, 0xf0, 0x21, 0x00


	//----- nvinfo : EIATTR_KPARAM_INFO
	.align		4
.L_15:
        /*0018*/ 	.byte	0x04, 0x17
        /*001a*/ 	.short	(.L_17 - .L_16)
.L_16:
        /*001c*/ 	.word	0x00000000
        /*0020*/ 	.short	0x0001
        /*0022*/ 	.short	0x0010
        /*0024*/ 	.byte	0x00, 0xf0, 0x21, 0x00


	//----- nvinfo : EIATTR_KPARAM_INFO
	.align		4
.L_17:
        /*0028*/ 	.byte	0x04, 0x17
        /*002a*/ 	.short	(.L_19 - .L_18)
.L_18:
        /*002c*/ 	.word	0x00000000
        /*0030*/ 	.short	0x0000
        /*0032*/ 	.short	0x0000
        /*0034*/ 	.byte	0x00, 0xf0, 0x41, 0x00


	//----- nvinfo : EIATTR_SPARSE_MMA_MASK
	.align		4
.L_19:
        /*0038*/ 	.byte	0x03, 0x50
        /*003a*/ 	.short	0x0000


	//----- nvinfo : EIATTR_MAXREG_COUNT
	.align		4
        /*003c*/ 	.byte	0x03, 0x1b
        /*003e*/ 	.short	0x00ff


	//----- nvinfo : EIATTR_MERCURY_ISA_VERSION
	.align		4
        /*0040*/ 	.byte	0x03, 0x5f
        /*0042*/ 	.short	0x0101


	//----- nvinfo : EIATTR_VRC_CTA_INIT_COUNT
	.align		4
        /*0044*/ 	.byte	0x02, 0x4a
	.zero		1
	.zero		1


	//----- nvinfo : EIATTR_EXIT_INSTR_OFFSETS
	.align		4
        /*0048*/ 	.byte	0x04, 0x1c
        /*004a*/ 	.short	(.L_21 - .L_20)


	//   ....[0]....
.L_20:
        /*004c*/ 	.word	0x00000010


	//----- nvinfo : EIATTR_CBANK_PARAM_SIZE
	.align		4
.L_21:
        /*0050*/ 	.byte	0x03, 0x19
        /*0052*/ 	.short	0x0020


	//----- nvinfo : EIATTR_PARAM_CBANK
	.align		4
        /*0054*/ 	.byte	0x04, 0x0a
        /*0056*/ 	.short	(.L_23 - .L_22)
	.align		4
.L_22:
        /*0058*/ 	.word	index@(.nv.constant0._Z21Schedule1DIndexKernelI10FieldTestsIdEEvT_ll)
        /*005c*/ 	.short	0x0380
        /*005e*/ 	.short	0x0020


	//----- nvinfo : EIATTR_SW_WAR
	.align		4
.L_23:
        /*0060*/ 	.byte	0x04, 0x36
        /*0062*/ 	.short	(.L_25 - .L_24)
.L_24:
        /*0064*/ 	.word	0x00000008
.L_25:


//--------------------- .nv.info._Z21Schedule1DIndexKernelI10FieldTestsIfEEvT_ll --------------------------
	.section	.nv.info._Z21Schedule1DIndexKernelI10FieldTestsIfEEvT_ll,"",@"SHT_CUDA_INFO"
	.sectionflags	@""
	.align	4


	//----- nvinfo : EIATTR_CUDA_API_VERSION
	.align		4
        /*0000*/ 	.byte	0x04, 0x37
        /*0002*/ 	.short	(.L_27 - .L_26)
.L_26:
        /*0004*/ 	.word	0x00000082


	//----- nvinfo : EIATTR_KPARAM_INFO
	.align		4
.L_27:
        /*0008*/ 	.byte	0x04, 0x17
        /*000a*/ 	.short	(.L_29 - .L_28)
.L_28:
        /*000c*/ 	.word	0x00000000
        /*0010*/ 	.short	0x0002
        /*0012*/ 	.short	0x0018
        /*0014*/ 	.byte	0x00, 0xf0, 0x21, 0x00


	//----- nvinfo : EIATTR_KPARAM_INFO
	.align		4
.L_29:
        /*0018*/ 	.byte	0x04, 0x17
        /*001a*/ 	.short	(.L_31 - .L_30)
.L_30:
        /*001c*/ 	.word	0x00000000
        /*0020*/ 	.short	0x0001
        /*0022*/ 	.short	0x0010
        /*0024*/ 	.byte	0x00, 0xf0, 0x21, 0x00


	//----- nvinfo : EIATTR_KPARAM_INFO
	.align		4
.L_31:
        /*0028*/ 	.byte	0x04, 0x17
        /*002a*/ 	.short	(.L_33 - .L_32)
.L_32:
        /*002c*/ 	.word	0x00000000
        /*0030*/ 	.short	0x0000
        /*0032*/ 	.short	0x0000
        /*0034*/ 	.byte	0x00, 0xf0, 0x41, 0x00


	//----- nvinfo : EIATTR_SPARSE_MMA_MASK
	.align		4
.L_33:
        /*0038*/ 	.byte	0x03, 0x50
        /*003a*/ 	.short	0x0000


	//----- nvinfo : EIATTR_MAXREG_COUNT
	.align		4
        /*003c*/ 	.byte	0x03, 0x1b
        /*003e*/ 	.short	0x00ff


	//----- nvinfo : EIATTR_MERCURY_ISA_VERSION
	.align		4
        /*0040*/ 	.byte	0x03, 0x5f
        /*0042*/ 	.short	0x0101


	//----- nvinfo : EIATTR_VRC_CTA_INIT_COUNT
	.align		4
        /*0044*/ 	.byte	0x02, 0x4a
	.zero		1
	.zero		1


	//----- nvinfo : EIATTR_EXIT_INSTR_OFFSETS
	.align		4
        /*0048*/ 	.byte	0x04, 0x1c
        /*004a*/ 	.short	(.L_35 - .L_34)


	//   ....[0]....
.L_34:
        /*004c*/ 	.word	0x00000010


	//----- nvinfo : EIATTR_CBANK_PARAM_SIZE
	.align		4
.L_35:
        /*0050*/ 	.byte	0x03, 0x19
        /*0052*/ 	.short	0x0020


	//----- nvinfo : EIATTR_PARAM_CBANK
	.align		4
        /*0054*/ 	.byte	0x04, 0x0a
        /*0056*/ 	.short	(.L_37 - .L_36)
	.align		4
.L_36:
        /*0058*/ 	.word	index@(.nv.constant0._Z21Schedule1DIndexKernelI10FieldTestsIfEEvT_ll)
        /*005c*/ 	.short	0x0380
        /*005e*/ 	.short	0x0020


	//----- nvinfo : EIATTR_SW_WAR
	.align		4
.L_37:
        /*0060*/ 	.byte	0x04, 0x36
        /*0062*/ 	.short	(.L_39 - .L_38)
.L_38:
        /*0064*/ 	.word	0x00000008
.L_39:


//--------------------- .nv.callgraph             --------------------------
	.section	.nv.callgraph,"",@"SHT_CUDA_CALLGRAPH"
	.align	4
	.sectionentsize	8
	.align		4
        /*0000*/ 	.word	0x00000000
	.align		4
        /*0004*/ 	.word	0xffffffff
	.align		4
        /*0008*/ 	.word	0x00000000
	.align		4
        /*000c*/ 	.word	0xfffffffe
	.align		4
        /*0010*/ 	.word	0x00000000
	.align		4
        /*0014*/ 	.word	0xfffffffd
	.align		4
        /*0018*/ 	.word	0x00000000
	.align		4
        /*001c*/ 	.word	0xfffffffc


//--------------------- .text._Z21Schedule1DIndexKernelI10FieldTestsIdEEvT_ll --------------------------
	.section	.text._Z21Schedule1DIndexKernelI10FieldTestsIdEEvT_ll,"ax",@progbits
	.align	128
        .global         _Z21Schedule1DIndexKernelI10FieldTestsIdEEvT_ll
        .type           _Z21Schedule1DIndexKernelI10FieldTestsIdEEvT_ll,@function
        .size           _Z21Schedule1DIndexKernelI10FieldTestsIdEEvT_ll,(.L_x_2 - _Z21Schedule1DIndexKernelI10FieldTestsIdEEvT_ll)
        .other          _Z21Schedule1DIndexKernelI10FieldTestsIdEEvT_ll,@"STO_CUDA_ENTRY STV_DEFAULT"
_Z21Schedule1DIndexKernelI10FieldTestsIdEEvT_ll:
.text._Z21Schedule1DIndexKernelI10FieldTestsIdEEvT_ll:
[----:B------:R-:W-:Y:S01]  /*0000*/  LDC R1, c[0x0][0x37c] ;  /* 0x0000df00ff017b82 */ /* 0x000fe20000000800 */
[----:B------:R-:W-:Y:S05]  /*0010*/  EXIT ;  /* 0x000000000000794d */ /* 0x000fea0003800000 */
.L_x_0:
[----:B------:R-:W-:-:S00]  /*0020*/  BRA `(.L_x_0) ;  /* 0xfffffffc00fc7947 */ /* 0x000fc0000383ffff */
[----:B------:R-:W-:-:S00]  /*0030*/  NOP ;  /* 0x0000000000007918 */ /* 0x000fc00000000000 */
        /* <DEDUP_REMOVED lines=12> */
.L_x_2:


//--------------------- .text._Z21Schedule1DIndexKernelI10FieldTestsIfEEvT_ll --------------------------
	.section	.text._Z21Schedule1DIndexKernelI10FieldTestsIfEEvT_ll,"ax",@progbits
	.align	128
        .global         _Z21Schedule1DIndexKernelI10FieldTestsIfEEvT_ll
        .type           _Z21Schedule1DIndexKernelI10FieldTestsIfEEvT_ll,@function
        .size           _Z21Schedule1DIndexKernelI10FieldTestsIfEEvT_ll,(.L_x_3 - _Z21Schedule1DIndexKernelI10FieldTestsIfEEvT_ll)
        .other          _Z21Schedule1DIndexKernelI10FieldTestsIfEEvT_ll,@"STO_CUDA_ENTRY STV_DEFAULT"
_Z21Schedule1DIndexKernelI10FieldTestsIfEEvT_ll:
.text._Z21Schedule1DIndexKernelI10FieldTestsIfEEvT_ll:
[----:B------:R-:W-:Y:S01]  /*0000*/  LDC R1, c[0x0][0x37c] ;  /* 0x0000df00ff017b82 */ /* 0x000fe20000000800 */
[----:B------:R-:W-:Y:S05]  /*0010*/  EXIT ;  /* 0x000000000000794d */ /* 0x000fea0003800000 */
.L_x_1:
        /* <DEDUP_REMOVED lines=14> */
.L_x_3:


//--------------------- .nv.shared.reserved.0     --------------------------
	.section	.nv.shared.reserved.0,"aw",@nobits
	.weak		__nv_reservedSMEM_offset_0_alias
	.size		__nv_reservedSMEM_offset_0_alias, 0, 64
	.other		__nv_reservedSMEM_offset_0_alias,@"STO_CUDA_RESERVED_SHARED STV_DEFAULT"
__nv_reservedSMEM_offset_0_alias:
	.zero		0
	.zero		64


//--------------------- .nv.constant0._Z21Schedule1DIndexKernelI10FieldTestsIdEEvT_ll --------------------------
	.section	.nv.constant0._Z21Schedule1DIndexKernelI10FieldTestsIdEEvT_ll,"a",@progbits
	.sectionflags	@""
	.align	4
.nv.constant0._Z21Schedule1DIndexKernelI10FieldTestsIdEEvT_ll:
	.zero		928


//--------------------- .nv.constant0._Z21Schedule1DIndexKernelI10FieldTestsIfEEvT_ll --------------------------
	.section	.nv.constant0._Z21Schedule1DIndexKernelI10FieldTestsIfEEvT_ll,"a",@progbits
	.sectionflags	@""
	.align	4
.nv.constant0._Z21Schedule1DIndexKernelI10FieldTestsIfEEvT_ll:
	.zero		928


//--------------------- SYMBOLS --------------------------

	.type		.nv.reservedSmem.offset0,@object
	.size		.nv.reservedSmem.offset0,0x4
